//
// Generated by NVIDIA NVVM Compiler
//
// Compiler Build ID: CL-36424714
// Cuda compilation tools, release 13.0, V13.0.88
// Based on NVVM 20.0.0
//

.version 9.0
.target sm_100
.address_size 64

	// .globl	_Z8mykernalv

.visible .entry _Z8mykernalv()
{


	ret;

}


// ===== COMPILED SASS (sm_100) =====

	.target	sm_100

	.elftype	@"ET_EXEC"


//--------------------- .note.nv.tkinfo           --------------------------
	.section	.note.nv.tkinfo,"",@"SHT_NOTE"
	.sectionflags	@"SHF_NOTE_NV_TKINFO"
	.tkinfo
        /*0018*/ 	.word	0x00000002
        /*0030*/ 	.string	""
        /*0030*/ 	.string	"ptxas"
        /*0030*/ 	.string	"Cuda compilation tools, release 13.0, V13.0.88"
        /*0030*/ 	.string	"Build cuda_13.0.r13.0/compiler.36424714_0"
        /*0030*/ 	.string	"-arch sm_100 -m 64 "



//--------------------- .note.nv.cuinfo           --------------------------
	.section	.note.nv.cuinfo,"",@"SHT_NOTE"
	.sectionflags	@"SHF_NOTE_NV_CUINFO"
        /*0018*/ 	.short	0x0002
        /*001a*/ 	.short	0x0064
        /*001c*/ 	.short	0x0082
	.zero		2


//--------------------- .nv.info                  --------------------------
	.section	.nv.info,"",@"SHT_CUDA_INFO"
	.align	4


	//----- nvinfo : EIATTR_REGCOUNT
	.align		4
        /*0000*/ 	.byte	0x04, 0x2f
        /*0002*/ 	.short	(.L_1 - .L_0)
	.align		4
.L_0:
        /*0004*/ 	.word	index@(_Z8mykernalv)
        /*0008*/ 	.word	0x00000004


	//----- nvinfo : EIATTR_FRAME_SIZE
	.align		4
.L_1:
        /*000c*/ 	.byte	0x04, 0x11
        /*000e*/ 	.short	(.L_3 - .L_2)
	.align		4
.L_2:
        /*0010*/ 	.word	index@(_Z8mykernalv)
        /*0014*/ 	.word	0x00000000


	//----- nvinfo : EIATTR_MIN_STACK_SIZE
	.align		4
.L_3:
        /*0018*/ 	.byte	0x04, 0x12
        /*001a*/ 	.short	(.L_5 - .L_4)
	.align		4
.L_4:
        /*001c*/ 	.word	index@(_Z8mykernalv)
        /*0020*/ 	.word	0x00000000
.L_5:


//--------------------- .nv.compat                --------------------------
	.section	.nv.compat,"",@"SHT_CUDA_COMPAT_INFO"
	.align	4
        /*0000*/ 	.byte	0x02, 0x09, 0x00, 0x00, 0x02, 0x02, 0x01, 0x00, 0x02, 0x05, 0x05, 0x00, 0x03, 0x07, 0x01, 0x01
        /*0010*/ 	.byte	0x02, 0x03, 0x00, 0x00, 0x02, 0x06, 0x01, 0x00, 0x04, 0x0b, 0x08, 0x00, 0x09, 0x00, 0x00, 0x00
        /*0020*/ 	.byte	0x00, 0x00, 0x00, 0x00


//--------------------- .nv.info._Z8mykernalv     --------------------------
	.section	.nv.info._Z8mykernalv,"",@"SHT_CUDA_INFO"
	.sectionflags	@""
	.align	4


	//----- nvinfo : EIATTR_CUDA_API_VERSION
	.align		4
        /*0000*/ 	.byte	0x04, 0x37
        /*0002*/ 	.short	(.L_7 - .L_6)
.L_6:
        /*0004*/ 	.word	0x00000082


	//----- nvinfo : EIATTR_SPARSE_MMA_MASK
	.align		4
.L_7:
        /*0008*/ 	.byte	0x03, 0x50
        /*000a*/ 	.short	0x0000


	//----- nvinfo : EIATTR_MAXREG_COUNT
	.align		4
        /*000c*/ 	.byte	0x03, 0x1b
        /*000e*/ 	.short	0x00ff


	//----- nvinfo : EIATTR_MERCURY_ISA_VERSION
	.align		4
        /*0010*/ 	.byte	0x03, 0x5f
        /*0012*/ 	.short	0x0101


	//----- nvinfo : EIATTR_VRC_CTA_INIT_COUNT
	.align		4
        /*0014*/ 	.byte	0x02, 0x4a
	.zero		1
	.zero		1


	//----- nvinfo : EIATTR_EXIT_INSTR_OFFSETS
	.align		4
        /*0018*/ 	.byte	0x04, 0x1c
        /*001a*/ 	.short	(.L_9 - .L_8)


	//   ....[0]....
.L_8:
        /*001c*/ 	.word	0x00000010


	//----- nvinfo : EIATTR_SW_WAR
	.align		4
.L_9:
        /*0020*/ 	.byte	0x04, 0x36
        /*0022*/ 	.short	(.L_11 - .L_10)
.L_10:
        /*0024*/ 	.word	0x00000008
.L_11:


//--------------------- .nv.callgraph             --------------------------
	.section	.nv.callgraph,"",@"SHT_CUDA_CALLGRAPH"
	.align	4
	.sectionentsize	8
	.align		4
        /*0000*/ 	.word	0x00000000
	.align		4
        /*0004*/ 	.word	0xffffffff
	.align		4
        /*0008*/ 	.word	0x00000000
	.align		4
        /*000c*/ 	.word	0xfffffffe
	.align		4
        /*0010*/ 	.word	0x00000000
	.align		4
        /*0014*/ 	.word	0xfffffffd
	.align		4
        /*0018*/ 	.word	0x00000000
	.align		4
        /*001c*/ 	.word	0xfffffffc


//--------------------- .text._Z8mykernalv        --------------------------
	.section	.text._Z8mykernalv,"ax",@progbits
	.align	128
        .global         _Z8mykernalv
        .type           _Z8mykernalv,@function
        .size           _Z8mykernalv,(.L_x_1 - _Z8mykernalv)
        .other          _Z8mykernalv,@"STO_CUDA_ENTRY STV_DEFAULT"
_Z8mykernalv:
.text._Z8mykernalv:
[----:B------:R-:W-:Y:S01]  /*0000*/  LDC R1, c[0x0][0x37c] ;  /* 0x0000df00ff017b82 */ /* 0x000fe20000000800 */
[----:B------:R-:W-:Y:S05]  /*0010*/  EXIT ;  /* 0x000000000000794d */ /* 0x000fea0003800000 */
.L_x_0:
[----:B------:R-:W-:-:S00]  /*0020*/  BRA `(.L_x_0) ;  /* 0xfffffffc00fc7947 */ /* 0x000fc0000383ffff */
[----:B------:R-:W-:-:S00]  /*0030*/  NOP ;  /* 0x0000000000007918 */ /* 0x000fc00000000000 */
        /* <DEDUP_REMOVED lines=12> */
.L_x_1:


//--------------------- .nv.shared.reserved.0     --------------------------
	.section	.nv.shared.reserved.0,"aw",@nobits
	.weak		__nv_reservedSMEM_offset_0_alias
	.size		__nv_reservedSMEM_offset_0_alias, 0, 64
	.other		__nv_reservedSMEM_offset_0_alias,@"STO_CUDA_RESERVED_SHARED STV_DEFAULT"
__nv_reservedSMEM_offset_0_alias:
	.zero		0
	.zero		64


//--------------------- .nv.constant0._Z8mykernalv --------------------------
	.section	.nv.constant0._Z8mykernalv,"a",@progbits
	.sectionflags	@""
	.align	4
.nv.constant0._Z8mykernalv:
	.zero		896


//--------------------- SYMBOLS --------------------------

	.type		.nv.reservedSmem.offset0,@object
	.size		.nv.reservedSmem.offset0,0x4
